	.headerflags	@"EF_CUDA_TEXMODE_UNIFIED EF_CUDA_64BIT_ADDRESS EF_CUDA_ACCELERATORS EF_CUDA_SM90 EF_CUDA_VIRTUAL_SM(EF_CUDA_SM90)"
	.elftype	@"ET_EXEC"


//--------------------- .nv.info                  --------------------------
	.section	.nv.info,"",@"SHT_CUDA_INFO"
	.align	4


	//----- nvinfo : EIATTR_REGCOUNT
	.align		4
        /*0000*/ 	.byte	0x04, 0x2f
        /*0002*/ 	.short	(.L_3 - .L_2)
	.align		4
.L_2:
        /*0004*/ 	.word	index@(triton_poi_fused__native_batch_norm_legit_no_training_relu_11)
        /*0008*/ 	.word	0x0000001d


	//----- nvinfo : EIATTR_MIN_STACK_SIZE
	.align		4
.L_3:
        /*000c*/ 	.byte	0x04, 0x12
        /*000e*/ 	.short	(.L_5 - .L_4)
	.align		4
.L_4:
        /*0010*/ 	.word	index@(triton_poi_fused__native_batch_norm_legit_no_training_relu_11)
        /*0014*/ 	.word	0x00000000


	//----- nvinfo : EIATTR_FRAME_SIZE
	.align		4
.L_5:
        /*0018*/ 	.byte	0x04, 0x11
        /*001a*/ 	.short	(.L_7 - .L_6)
	.align		4
.L_6:
        /*001c*/ 	.word	index@(triton_poi_fused__native_batch_norm_legit_no_training_relu_11)
        /*0020*/ 	.word	0x00000000


	//----- nvinfo : EIATTR_MIN_STACK_SIZE
	.align		4
.L_7:
        /*0024*/ 	.byte	0x04, 0x12
        /*0026*/ 	.short	(.L_9 - .L_8)
	.align		4
.L_8:
        /*0028*/ 	.word	index@(triton_poi_fused__native_batch_norm_legit_no_training_relu_11)
        /*002c*/ 	.word	0x00000000
.L_9:


//--------------------- .nv.info.triton_poi_fused__native_batch_norm_legit_no_training_relu_11 --------------------------
	.section	.nv.info.triton_poi_fused__native_batch_norm_legit_no_training_relu_11,"",@"SHT_CUDA_INFO"
	.sectionflags	@""
	.align	4


	//----- nvinfo : EIATTR_CUDA_API_VERSION
	.align		4
        /*0000*/ 	.byte	0x04, 0x37
        /*0002*/ 	.short	(.L_11 - .L_10)
.L_10:
        /*0004*/ 	.word	0x0000007c


	//----- nvinfo : EIATTR_KPARAM_INFO
	.align		4
.L_11:
        /*0008*/ 	.byte	0x04, 0x17
        /*000a*/ 	.short	(.L_13 - .L_12)
.L_12:
        /*000c*/ 	.word	0x00000000
        /*0010*/ 	.short	0x0006
        /*0012*/ 	.short	0x0030
        /*0014*/ 	.byte	0x00, 0xf0, 0x11, 0x00


	//----- nvinfo : EIATTR_KPARAM_INFO
	.align		4
.L_13:
        /*0018*/ 	.byte	0x04, 0x17
        /*001a*/ 	.short	(.L_15 - .L_14)
.L_14:
        /*001c*/ 	.word	0x00000000
        /*0020*/ 	.short	0x0005
        /*0022*/ 	.short	0x0028
        /*0024*/ 	.byte	0x00, 0xf4, 0x21, 0x00


	//----- nvinfo : EIATTR_KPARAM_INFO
	.align		4
.L_15:
        /*0028*/ 	.byte	0x04, 0x17
        /*002a*/ 	.short	(.L_17 - .L_16)
.L_16:
        /*002c*/ 	.word	0x00000000
        /*0030*/ 	.short	0x0004
        /*0032*/ 	.short	0x0020
        /*0034*/ 	.byte	0x00, 0xf4, 0x21, 0x00


	//----- nvinfo : EIATTR_KPARAM_INFO
	.align		4
.L_17:
        /*0038*/ 	.byte	0x04, 0x17
        /*003a*/ 	.short	(.L_19 - .L_18)
.L_18:
        /*003c*/ 	.word	0x00000000
        /*0040*/ 	.short	0x0003
        /*0042*/ 	.short	0x0018
        /*0044*/ 	.byte	0x00, 0xf4, 0x21, 0x00


	//----- nvinfo : EIATTR_KPARAM_INFO
	.align		4
.L_19:
        /*0048*/ 	.byte	0x04, 0x17
        /*004a*/ 	.short	(.L_21 - .L_20)
.L_20:
        /*004c*/ 	.word	0x00000000
        /*0050*/ 	.short	0x0002
        /*0052*/ 	.short	0x0010
        /*0054*/ 	.byte	0x00, 0xf4, 0x21, 0x00


	//----- nvinfo : EIATTR_KPARAM_INFO
	.align		4
.L_21:
        /*0058*/ 	.byte	0x04, 0x17
        /*005a*/ 	.short	(.L_23 - .L_22)
.L_22:
        /*005c*/ 	.word	0x00000000
        /*0060*/ 	.short	0x0001
        /*0062*/ 	.short	0x0008
        /*0064*/ 	.byte	0x00, 0xf4, 0x21, 0x00


	//----- nvinfo : EIATTR_KPARAM_INFO
	.align		4
.L_23:
        /*0068*/ 	.byte	0x04, 0x17
        /*006a*/ 	.short	(.L_25 - .L_24)
.L_24:
        /*006c*/ 	.word	0x00000000
        /*0070*/ 	.short	0x0000
        /*0072*/ 	.short	0x0000
        /*0074*/ 	.byte	0x00, 0xf4, 0x21, 0x00


	//----- nvinfo : EIATTR_SPARSE_MMA_MASK
	.align		4
.L_25:
        /*0078*/ 	.byte	0x03, 0x50
        /*007a*/ 	.short	0x0000


	//----- nvinfo : EIATTR_MAXREG_COUNT
	.align		4
        /*007c*/ 	.byte	0x03, 0x1b
        /*007e*/ 	.short	0x00ff


	//----- nvinfo : EIATTR_EXIT_INSTR_OFFSETS
	.align		4
        /*0080*/ 	.byte	0x04, 0x1c
        /*0082*/ 	.short	(.L_27 - .L_26)


	//   ....[0]....
.L_26:
        /*0084*/ 	.word	0x000005a0


	//----- nvinfo : EIATTR_REQNTID
	.align		4
.L_27:
        /*0088*/ 	.byte	0x04, 0x10
        /*008a*/ 	.short	(.L_29 - .L_28)
.L_28:
        /*008c*/ 	.word	0x00000080
        /*0090*/ 	.word	0x00000001
        /*0094*/ 	.word	0x00000001


	//----- nvinfo : EIATTR_CBANK_PARAM_SIZE
	.align		4
.L_29:
        /*0098*/ 	.byte	0x03, 0x19
        /*009a*/ 	.short	0x0034


	//----- nvinfo : EIATTR_PARAM_CBANK
	.align		4
        /*009c*/ 	.byte	0x04, 0x0a
        /*009e*/ 	.short	(.L_31 - .L_30)
	.align		4
.L_30:
        /*00a0*/ 	.word	index@(.nv.constant0.triton_poi_fused__native_batch_norm_legit_no_training_relu_11)
        /*00a4*/ 	.short	0x0210
        /*00a6*/ 	.short	0x0034


	//----- nvinfo : EIATTR_SW_WAR
	.align		4
.L_31:
        /*00a8*/ 	.byte	0x04, 0x36
        /*00aa*/ 	.short	(.L_33 - .L_32)
.L_32:
        /*00ac*/ 	.word	0x00000008
.L_33:


//--------------------- .nv.callgraph             --------------------------
	.section	.nv.callgraph,"",@"SHT_CUDA_CALLGRAPH"
	.align	4
	.sectionentsize	8
	.align		4
        /*0000*/ 	.word	0x00000000
	.align		4
        /*0004*/ 	.word	0xffffffff
	.align		4
        /*0008*/ 	.word	0x00000000
	.align		4
        /*000c*/ 	.word	0xfffffffe
	.align		4
        /*0010*/ 	.word	0x00000000
	.align		4
        /*0014*/ 	.word	0xfffffffd
	.align		4
        /*0018*/ 	.word	0x00000000
	.align		4
        /*001c*/ 	.word	0xfffffffc


//--------------------- .nv.constant4             --------------------------
	.section	.nv.constant4,"a",@progbits
	.align	8
	.align		8
.nv.constant4:
        /*0000*/ 	.dword	_$_str
	.align		8
        /*0008*/ 	.dword	_$_str_$_2


//--------------------- .text.triton_poi_fused__native_batch_norm_legit_no_training_relu_11 --------------------------
	.section	.text.triton_poi_fused__native_batch_norm_legit_no_training_relu_11,"ax",@progbits
	.align	128
        .global         triton_poi_fused__native_batch_norm_legit_no_training_relu_11
        .type           triton_poi_fused__native_batch_norm_legit_no_training_relu_11,@function
        .size           triton_poi_fused__native_batch_norm_legit_no_training_relu_11,(.L_x_1 - triton_poi_fused__native_batch_norm_legit_no_training_relu_11)
        .other          triton_poi_fused__native_batch_norm_legit_no_training_relu_11,@"STO_CUDA_ENTRY STV_DEFAULT"
triton_poi_fused__native_batch_norm_legit_no_training_relu_11:
.text.triton_poi_fused__native_batch_norm_legit_no_training_relu_11:
[----:B------:R-:W-:Y:S01]  /*0000*/  LDC R1, c[0x0][0x28] ;  /* 0x00000a00ff017b82 */ /* 0x000fe20000000800 */
[----:B------:R-:W1:Y:S07]  /*0010*/  S2R R0, SR_TID.X ;  /* 0x0000000000007919 */ /* 0x000e6e0000002100 */
[----:B------:R-:W2:Y:S01]  /*0020*/  LDC.64 R20, c[0x0][0x220] ;  /* 0x00008800ff147b82 */ /* 0x000ea20000000a00 */
[----:B------:R-:W-:Y:S01]  /*0030*/  ULDC.64 UR4, c[0x0][0x208] ;  /* 0x0000820000047ab9 */ /* 0x000fe20000000a00 */
[----:B------:R-:W3:Y:S06]  /*0040*/  S2R R3, SR_CTAID.X ;  /* 0x0000000000037919 */ /* 0x000eec0000002500 */
[----:B------:R-:W4:Y:S08]  /*0050*/  LDC.64 R12, c[0x0][0x210] ;  /* 0x00008400ff0c7b82 */ /* 0x000f300000000a00 */
[----:B------:R-:W5:Y:S08]  /*0060*/  LDC.64 R16, c[0x0][0x218] ;  /* 0x00008600ff107b82 */ /* 0x000f700000000a00 */
[----:B------:R-:W5:Y:S01]  /*0070*/  LDC.64 R8, c[0x0][0x228] ;  /* 0x00008a00ff087b82 */ /* 0x000f620000000a00 */
[----:B-1----:R-:W-:-:S07]  /*0080*/  SHF.L.U32 R0, R0, 0x2, RZ ;  /* 0x0000000200007819 */ /* 0x002fce00000006ff */
[----:B------:R-:W1:Y:S01]  /*0090*/  LDC.64 R4, c[0x0][0x230] ;  /* 0x00008c00ff047b82 */ /* 0x000e620000000a00 */
[----:B------:R-:W-:-:S04]  /*00a0*/  LOP3.LUT R0, R0, 0x1fc, RZ, 0xc0, !PT ;  /* 0x000001fc00007812 */ /* 0x000fc800078ec0ff */
[----:B---3--:R-:W-:-:S05]  /*00b0*/  LEA R0, R3, R0, 0x9 ;  /* 0x0000000003007211 */ /* 0x008fca00078e48ff */
[----:B------:R-:W-:-:S05]  /*00c0*/  IMAD.HI R2, R0, 0x38e38e39, RZ ;  /* 0x38e38e3900027827 */ /* 0x000fca00078e02ff */
[----:B------:R-:W-:-:S04]  /*00d0*/  SHF.R.U32.HI R3, RZ, 0x1f, R2 ;  /* 0x0000001fff037819 */ /* 0x000fc80000011602 */
[----:B------:R-:W-:-:S05]  /*00e0*/  LEA.HI.SX32 R3, R2, R3, 0x1b ;  /* 0x0000000302037211 */ /* 0x000fca00078fdaff */
[----:B------:R-:W-:-:S04]  /*00f0*/  IMAD R2, R3, -0x90, R0 ;  /* 0xffffff7003027824 */ /* 0x000fc800078e0200 */
[----:B--2---:R-:W-:-:S06]  /*0100*/  IMAD.WIDE R20, R2, 0x4, R20 ;  /* 0x0000000402147825 */ /* 0x004fcc00078e0214 */
[----:B------:R-:W2:Y:S01]  /*0110*/  LDG.E.EL.128 R20, desc[UR4][R20.64] ;  /* 0x0000000414147981 */ /* 0x000ea2000c2e1d00 */
[----:B----4-:R-:W-:-:S04]  /*0120*/  IMAD.WIDE R12, R0, 0x4, R12 ;  /* 0x00000004000c7825 */ /* 0x010fc800078e020c */
[C---:B-----5:R-:W-:Y:S02]  /*0130*/  IMAD.WIDE R16, R2.reuse, 0x4, R16 ;  /* 0x0000000402107825 */ /* 0x060fe400078e0210 */
[----:B------:R-:W3:Y:S04]  /*0140*/  LDG.E.128 R12, desc[UR4][R12.64] ;  /* 0x000000040c0c7981 */ /* 0x000ee8000c1e1d00 */
[----:B------:R-:W3:Y:S01]  /*0150*/  LDG.E.EL.128 R16, desc[UR4][R16.64] ;  /* 0x0000000410107981 */ /* 0x000ee2000c2e1d00 */
[----:B0-----:R-:W-:-:S04]  /*0160*/  IMAD.WIDE R8, R2, 0x4, R8 ;  /* 0x0000000402087825 */ /* 0x001fc800078e0208 */
[----:B-1----:R-:W-:Y:S02]  /*0170*/  IMAD.WIDE R4, R2, 0x4, R4 ;  /* 0x0000000402047825 */ /* 0x002fe400078e0204 */
[----:B------:R-:W4:Y:S04]  /*0180*/  LDG.E.EL.128 R8, desc[UR4][R8.64] ;  /* 0x0000000408087981 */ /* 0x000f28000c2e1d00 */
[----:B------:R-:W4:Y:S01]  /*0190*/  LDG.E.EL.128 R4, desc[UR4][R4.64] ;  /* 0x0000000404047981 */ /* 0x000f22000c2e1d00 */
[----:B--2---:R-:W-:Y:S01]  /*01a0*/  FADD R22, R22, 9.9999997473787516356e-06 ;  /* 0x3727c5ac16167421 */ /* 0x004fe20000000000 */
[----:B------:R-:W-:Y:S01]  /*01b0*/  FADD R23, R23, 9.9999997473787516356e-06 ;  /* 0x3727c5ac17177421 */ /* 0x000fe20000000000 */
[----:B------:R-:W-:Y:S01]  /*01c0*/  FADD R2, R20, 9.9999997473787516356e-06 ;  /* 0x3727c5ac14027421 */ /* 0x000fe20000000000 */
[----:B------:R-:W-:Y:S01]  /*01d0*/  FADD R21, R21, 9.9999997473787516356e-06 ;  /* 0x3727c5ac15157421 */ /* 0x000fe20000000000 */
[----:B------:R-:W0:Y:S01]  /*01e0*/  MUFU.SQRT R24, R22 ;  /* 0x0000001600187308 */ /* 0x000e220000002000 */
[----:B------:R-:W-:Y:S01]  /*01f0*/  HFMA2.MMA R20, -RZ, RZ, 1.625, 0 ;  /* 0x3e800000ff147435 */ /* 0x000fe200000001ff */
[----:B---3--:R-:W-:-:S06]  /*0200*/  FADD R12, R12, -R16 ;  /* 0x800000100c0c7221 */ /* 0x008fcc0000000000 */
[----:B------:R-:W1:Y:S01]  /*0210*/  MUFU.SQRT R23, R23 ;  /* 0x0000001700177308 */ /* 0x000e620000002000 */
[----:B------:R-:W-:Y:S01]  /*0220*/  FADD R13, R13, -R17 ;  /* 0x800000110d0d7221 */ /* 0x000fe20000000000 */
[----:B------:R-:W-:Y:S01]  /*0230*/  FADD R14, R14, -R18 ;  /* 0x800000120e0e7221 */ /* 0x000fe20000000000 */
[----:B------:R-:W-:Y:S01]  /*0240*/  FADD R18, R15, -R19 ;  /* 0x800000130f127221 */ /* 0x000fe20000000000 */
[----:B0-----:R-:W-:-:S04]  /*0250*/  FSETP.GT.AND P6, PT, R24, 8.50705917302346158658e+37, PT ;  /* 0x7e8000001800780b */ /* 0x001fc80003fc4000 */
[----:B------:R0:W2:Y:S01]  /*0260*/  MUFU.SQRT R25, R2 ;  /* 0x0000000200197308 */ /* 0x0000a20000002000 */
[----:B------:R-:W-:Y:S02]  /*0270*/  FSETP.GEU.AND P1, PT, R24, 1.175494350822287508e-38, PT ;  /* 0x008000001800780b */ /* 0x000fe40003f2e000 */
[----:B-1----:R-:W-:-:S05]  /*0280*/  FSETP.GT.AND P5, PT, R23, 8.50705917302346158658e+37, PT ;  /* 0x7e8000001700780b */ /* 0x002fca0003fa4000 */
[----:B------:R1:W3:Y:S01]  /*0290*/  MUFU.SQRT R26, R21 ;  /* 0x00000015001a7308 */ /* 0x0002e20000002000 */
[----:B------:R-:W-:Y:S01]  /*02a0*/  FSETP.GEU.AND P2, PT, R23, 1.175494350822287508e-38, PT ;  /* 0x008000001700780b */ /* 0x000fe20003f4e000 */
[----:B0-----:R-:W0:Y:S01]  /*02b0*/  LDC.64 R2, c[0x0][0x238] ;  /* 0x00008e00ff027b82 */ /* 0x001e220000000a00 */
[----:B------:R-:W-:Y:S01]  /*02c0*/  FSEL R16, R20, 1, P5 ;  /* 0x3f80000014107808 */ /* 0x000fe20002800000 */
[----:B------:R-:W-:Y:S01]  /*02d0*/  @P6 FMUL R24, R24, 0.25 ;  /* 0x3e80000018186820 */ /* 0x000fe20000400000 */
[----:B--2---:R-:W-:-:S03]  /*02e0*/  FSETP.GT.AND P3, PT, R25, 8.50705917302346158658e+37, PT ;  /* 0x7e8000001900780b */ /* 0x004fc60003f64000 */
[----:B------:R-:W-:Y:S01]  /*02f0*/  @!P1 FMUL R24, R24, 16777216 ;  /* 0x4b80000018189820 */ /* 0x000fe20000400000 */
[----:B-1----:R-:W-:Y:S02]  /*0300*/  FSEL R21, R20, 1, P6 ;  /* 0x3f80000014157808 */ /* 0x002fe40003000000 */
[----:B------:R-:W-:Y:S01]  /*0310*/  FSETP.GEU.AND P6, PT, R25, 1.175494350822287508e-38, PT ;  /* 0x008000001900780b */ /* 0x000fe20003fce000 */
[----:B------:R-:W-:Y:S02]  /*0320*/  @P5 FMUL R23, R23, 0.25 ;  /* 0x3e80000017175820 */ /* 0x000fe40000400000 */
[----:B------:R-:W1:Y:S01]  /*0330*/  MUFU.RCP R24, R24 ;  /* 0x0000001800187308 */ /* 0x000e620000001000 */
[C---:B---3--:R-:W-:Y:S01]  /*0340*/  FSETP.GT.AND P4, PT, R26.reuse, 8.50705917302346158658e+37, PT ;  /* 0x7e8000001a00780b */ /* 0x048fe20003f84000 */
[----:B------:R-:W-:Y:S01]  /*0350*/  @!P2 FMUL R23, R23, 16777216 ;  /* 0x4b8000001717a820 */ /* 0x000fe20000400000 */
[----:B------:R-:W-:Y:S01]  /*0360*/  FSETP.GEU.AND P0, PT, R26, 1.175494350822287508e-38, PT ;  /* 0x008000001a00780b */ /* 0x000fe20003f0e000 */
[----:B------:R-:W-:Y:S01]  /*0370*/  @!P2 FMUL R16, R16, 16777216 ;  /* 0x4b8000001010a820 */ /* 0x000fe20000400000 */
[C---:B------:R-:W-:Y:S01]  /*0380*/  FSEL R17, R20.reuse, 1, P4 ;  /* 0x3f80000014117808 */ /* 0x040fe20002000000 */
[----:B------:R-:W-:Y:S01]  /*0390*/  @P3 FMUL R25, R25, 0.25 ;  /* 0x3e80000019193820 */ /* 0x000fe20000400000 */
[----:B------:R-:W-:Y:S01]  /*03a0*/  FSEL R20, R20, 1, P3 ;  /* 0x3f80000014147808 */ /* 0x000fe20001800000 */
[----:B------:R-:W2:Y:S01]  /*03b0*/  MUFU.RCP R23, R23 ;  /* 0x0000001700177308 */ /* 0x000ea20000001000 */
[----:B------:R-:W-:Y:S01]  /*03c0*/  @!P1 FMUL R21, R21, 16777216 ;  /* 0x4b80000015159820 */ /* 0x000fe20000400000 */
[----:B------:R-:W-:-:S02]  /*03d0*/  @!P6 FMUL R25, R25, 16777216 ;  /* 0x4b8000001919e820 */ /* 0x000fc40000400000 */
[----:B------:R-:W-:Y:S01]  /*03e0*/  @!P6 FMUL R20, R20, 16777216 ;  /* 0x4b8000001414e820 */ /* 0x000fe20000400000 */
[----:B0-----:R-:W-:-:S04]  /*03f0*/  IMAD.WIDE R2, R0, 0x4, R2 ;  /* 0x0000000400027825 */ /* 0x001fc800078e0202 */
[----:B------:R-:W-:Y:S01]  /*0400*/  @P4 FMUL R26, R26, 0.25 ;  /* 0x3e8000001a1a4820 */ /* 0x000fe20000400000 */
[----:B-1----:R-:W-:Y:S01]  /*0410*/  FMUL R21, R24, R21 ;  /* 0x0000001518157220 */ /* 0x002fe20000400000 */
[----:B------:R-:W0:Y:S01]  /*0420*/  MUFU.RCP R25, R25 ;  /* 0x0000001900197308 */ /* 0x000e220000001000 */
[----:B------:R-:W-:Y:S01]  /*0430*/  @!P0 FMUL R17, R17, 16777216 ;  /* 0x4b80000011118820 */ /* 0x000fe20000400000 */
[----:B------:R-:W-:Y:S01]  /*0440*/  @!P0 FMUL R26, R26, 16777216 ;  /* 0x4b8000001a1a8820 */ /* 0x000fe20000400000 */
[----:B------:R-:W-:Y:S01]  /*0450*/  FMUL R21, R21, R14 ;  /* 0x0000000e15157220 */ /* 0x000fe20000400000 */
[----:B--2---:R-:W-:-:S04]  /*0460*/  FMUL R23, R23, R16 ;  /* 0x0000001017177220 */ /* 0x004fc80000400000 */
[----:B------:R-:W1:Y:S01]  /*0470*/  MUFU.RCP R22, R26 ;  /* 0x0000001a00167308 */ /* 0x000e620000001000 */
[----:B----4-:R-:W-:Y:S01]  /*0480*/  FFMA R6, R10, R21, R6 ;  /* 0x000000150a067223 */ /* 0x010fe20000000006 */
[----:B------:R-:W-:-:S04]  /*0490*/  FMUL R18, R23, R18 ;  /* 0x0000001217127220 */ /* 0x000fc80000400000 */
[C---:B------:R-:W-:Y:S01]  /*04a0*/  FSETP.GEU.AND P1, PT, R6.reuse, RZ, PT ;  /* 0x000000ff0600720b */ /* 0x040fe20003f2e000 */
[----:B0-----:R-:W-:Y:S01]  /*04b0*/  FMUL R25, R25, R20 ;  /* 0x0000001419197220 */ /* 0x001fe20000400000 */
[----:B------:R-:W-:Y:S02]  /*04c0*/  FFMA R7, R11, R18, R7 ;  /* 0x000000120b077223 */ /* 0x000fe40000000007 */
[----:B------:R-:W-:Y:S01]  /*04d0*/  SEL R6, R6, RZ, P1 ;  /* 0x000000ff06067207 */ /* 0x000fe20000800000 */
[----:B------:R-:W-:Y:S02]  /*04e0*/  FMUL R25, R25, R12 ;  /* 0x0000000c19197220 */ /* 0x000fe40000400000 */
[C---:B------:R-:W-:Y:S01]  /*04f0*/  FSETP.GEU.AND P0, PT, R7.reuse, RZ, PT ;  /* 0x000000ff0700720b */ /* 0x040fe20003f0e000 */
[----:B-1----:R-:W-:Y:S01]  /*0500*/  FMUL R22, R22, R17 ;  /* 0x0000001116167220 */ /* 0x002fe20000400000 */
[----:B------:R-:W-:Y:S02]  /*0510*/  FFMA R4, R8, R25, R4 ;  /* 0x0000001908047223 */ /* 0x000fe40000000004 */
[----:B------:R-:W-:Y:S01]  /*0520*/  SEL R7, R7, RZ, P0 ;  /* 0x000000ff07077207 */ /* 0x000fe20000000000 */
[----:B------:R-:W-:-:S02]  /*0530*/  FMUL R22, R22, R13 ;  /* 0x0000000d16167220 */ /* 0x000fc40000400000 */
[C---:B------:R-:W-:Y:S02]  /*0540*/  FSETP.GEU.AND P3, PT, R4.reuse, RZ, PT ;  /* 0x000000ff0400720b */ /* 0x040fe40003f6e000 */
[----:B------:R-:W-:Y:S02]  /*0550*/  FFMA R5, R9, R22, R5 ;  /* 0x0000001609057223 */ /* 0x000fe40000000005 */
[----:B------:R-:W-:-:S03]  /*0560*/  SEL R4, R4, RZ, P3 ;  /* 0x000000ff04047207 */ /* 0x000fc60001800000 */
[----:B------:R-:W-:-:S04]  /*0570*/  FSETP.GEU.AND P2, PT, R5, RZ, PT ;  /* 0x000000ff0500720b */ /* 0x000fc80003f4e000 */
[----:B------:R-:W-:-:S05]  /*0580*/  SEL R5, R5, RZ, P2 ;  /* 0x000000ff05057207 */ /* 0x000fca0001000000 */
[----:B------:R-:W-:Y:S01]  /*0590*/  STG.E.128 desc[UR4][R2.64], R4 ;  /* 0x0000000402007986 */ /* 0x000fe2000c101d04 */
[----:B------:R-:W-:Y:S05]  /*05a0*/  EXIT ;  /* 0x000000000000794d */ /* 0x000fea0003800000 */
.L_x_0:
[----:B------:R-:W-:-:S00]  /*05b0*/  BRA `(.L_x_0) ;  /* 0xfffffffc00fc7947 */ /* 0x000fc0000383ffff */
[----:B------:R-:W-:-:S00]  /*05c0*/  NOP ;  /* 0x0000000000007918 */ /* 0x000fc00000000000 */
        /* <DEDUP_REMOVED lines=11> */
.L_x_1:


//--------------------- .nv.global.init           --------------------------
	.section	.nv.global.init,"aw",@progbits
.nv.global.init:
	.type		_$_str,@object
	.size		_$_str,(_$_str_$_2 - _$_str)
_$_str:
        /*0000*/ 	.byte	0x5f, 0x5f, 0x43, 0x55, 0x44, 0x41, 0x5f, 0x46, 0x54, 0x5a, 0x00
	.type		_$_str_$_2,@object
	.size		_$_str_$_2,(.L_1 - _$_str_$_2)
_$_str_$_2:
        /*000b*/ 	.byte	0x5f, 0x5f, 0x43, 0x55, 0x44, 0x41, 0x5f, 0x50, 0x52, 0x45, 0x43, 0x5f, 0x53, 0x51, 0x52, 0x54
        /*001b*/ 	.byte	0x00
.L_1:


//--------------------- .nv.constant0.triton_poi_fused__native_batch_norm_legit_no_training_relu_11 --------------------------
	.section	.nv.constant0.triton_poi_fused__native_batch_norm_legit_no_training_relu_11,"a",@progbits
	.sectionflags	@""
	.align	4
.nv.constant0.triton_poi_fused__native_batch_norm_legit_no_training_relu_11:
	.zero		580
